	.headerflags	@"EF_CUDA_TEXMODE_UNIFIED EF_CUDA_64BIT_ADDRESS EF_CUDA_ACCELERATORS EF_CUDA_SM90 EF_CUDA_VIRTUAL_SM(EF_CUDA_SM90)"
	.elftype	@"ET_EXEC"


//--------------------- .nv.info                  --------------------------
	.section	.nv.info,"",@"SHT_CUDA_INFO"
	.align	4


	//----- nvinfo : EIATTR_REGCOUNT
	.align		4
        /*0000*/ 	.byte	0x04, 0x2f
        /*0002*/ 	.short	(.L_1 - .L_0)
	.align		4
.L_0:
        /*0004*/ 	.word	index@(triton_poi_fused_3)
        /*0008*/ 	.word	0x0000001b


	//----- nvinfo : EIATTR_MIN_STACK_SIZE
	.align		4
.L_1:
        /*000c*/ 	.byte	0x04, 0x12
        /*000e*/ 	.short	(.L_3 - .L_2)
	.align		4
.L_2:
        /*0010*/ 	.word	index@(triton_poi_fused_3)
        /*0014*/ 	.word	0x00000000


	//----- nvinfo : EIATTR_FRAME_SIZE
	.align		4
.L_3:
        /*0018*/ 	.byte	0x04, 0x11
        /*001a*/ 	.short	(.L_5 - .L_4)
	.align		4
.L_4:
        /*001c*/ 	.word	index@(triton_poi_fused_3)
        /*0020*/ 	.word	0x00000000


	//----- nvinfo : EIATTR_MIN_STACK_SIZE
	.align		4
.L_5:
        /*0024*/ 	.byte	0x04, 0x12
        /*0026*/ 	.short	(.L_7 - .L_6)
	.align		4
.L_6:
        /*0028*/ 	.word	index@(triton_poi_fused_3)
        /*002c*/ 	.word	0x00000000
.L_7:


//--------------------- .nv.info.triton_poi_fused_3 --------------------------
	.section	.nv.info.triton_poi_fused_3,"",@"SHT_CUDA_INFO"
	.sectionflags	@""
	.align	4


	//----- nvinfo : EIATTR_CUDA_API_VERSION
	.align		4
        /*0000*/ 	.byte	0x04, 0x37
        /*0002*/ 	.short	(.L_9 - .L_8)
.L_8:
        /*0004*/ 	.word	0x0000007c


	//----- nvinfo : EIATTR_KPARAM_INFO
	.align		4
.L_9:
        /*0008*/ 	.byte	0x04, 0x17
        /*000a*/ 	.short	(.L_11 - .L_10)
.L_10:
        /*000c*/ 	.word	0x00000000
        /*0010*/ 	.short	0x0003
        /*0012*/ 	.short	0x0014
        /*0014*/ 	.byte	0x00, 0xf0, 0x11, 0x00


	//----- nvinfo : EIATTR_KPARAM_INFO
	.align		4
.L_11:
        /*0018*/ 	.byte	0x04, 0x17
        /*001a*/ 	.short	(.L_13 - .L_12)
.L_12:
        /*001c*/ 	.word	0x00000000
        /*0020*/ 	.short	0x0002
        /*0022*/ 	.short	0x0010
        /*0024*/ 	.byte	0x00, 0xf0, 0x11, 0x00


	//----- nvinfo : EIATTR_KPARAM_INFO
	.align		4
.L_13:
        /*0028*/ 	.byte	0x04, 0x17
        /*002a*/ 	.short	(.L_15 - .L_14)
.L_14:
        /*002c*/ 	.word	0x00000000
        /*0030*/ 	.short	0x0001
        /*0032*/ 	.short	0x0008
        /*0034*/ 	.byte	0x00, 0xf4, 0x21, 0x00


	//----- nvinfo : EIATTR_KPARAM_INFO
	.align		4
.L_15:
        /*0038*/ 	.byte	0x04, 0x17
        /*003a*/ 	.short	(.L_17 - .L_16)
.L_16:
        /*003c*/ 	.word	0x00000000
        /*0040*/ 	.short	0x0000
        /*0042*/ 	.short	0x0000
        /*0044*/ 	.byte	0x00, 0xf4, 0x21, 0x00


	//----- nvinfo : EIATTR_SPARSE_MMA_MASK
	.align		4
.L_17:
        /*0048*/ 	.byte	0x03, 0x50
        /*004a*/ 	.short	0x0000


	//----- nvinfo : EIATTR_MAXREG_COUNT
	.align		4
        /*004c*/ 	.byte	0x03, 0x1b
        /*004e*/ 	.short	0x00ff


	//----- nvinfo : EIATTR_EXIT_INSTR_OFFSETS
	.align		4
        /*0050*/ 	.byte	0x04, 0x1c
        /*0052*/ 	.short	(.L_19 - .L_18)


	//   ....[0]....
.L_18:
        /*0054*/ 	.word	0x000004f0


	//   ....[1]....
        /*0058*/ 	.word	0x00000540


	//----- nvinfo : EIATTR_REQNTID
	.align		4
.L_19:
        /*005c*/ 	.byte	0x04, 0x10
        /*005e*/ 	.short	(.L_21 - .L_20)
.L_20:
        /*0060*/ 	.word	0x00000080
        /*0064*/ 	.word	0x00000001
        /*0068*/ 	.word	0x00000001


	//----- nvinfo : EIATTR_CBANK_PARAM_SIZE
	.align		4
.L_21:
        /*006c*/ 	.byte	0x03, 0x19
        /*006e*/ 	.short	0x0018


	//----- nvinfo : EIATTR_PARAM_CBANK
	.align		4
        /*0070*/ 	.byte	0x04, 0x0a
        /*0072*/ 	.short	(.L_23 - .L_22)
	.align		4
.L_22:
        /*0074*/ 	.word	index@(.nv.constant0.triton_poi_fused_3)
        /*0078*/ 	.short	0x0210
        /*007a*/ 	.short	0x0018


	//----- nvinfo : EIATTR_SW_WAR
	.align		4
.L_23:
        /*007c*/ 	.byte	0x04, 0x36
        /*007e*/ 	.short	(.L_25 - .L_24)
.L_24:
        /*0080*/ 	.word	0x00000008
.L_25:


//--------------------- .nv.callgraph             --------------------------
	.section	.nv.callgraph,"",@"SHT_CUDA_CALLGRAPH"
	.align	4
	.sectionentsize	8
	.align		4
        /*0000*/ 	.word	0x00000000
	.align		4
        /*0004*/ 	.word	0xffffffff
	.align		4
        /*0008*/ 	.word	0x00000000
	.align		4
        /*000c*/ 	.word	0xfffffffe
	.align		4
        /*0010*/ 	.word	0x00000000
	.align		4
        /*0014*/ 	.word	0xfffffffd
	.align		4
        /*0018*/ 	.word	0x00000000
	.align		4
        /*001c*/ 	.word	0xfffffffc


//--------------------- .text.triton_poi_fused_3  --------------------------
	.section	.text.triton_poi_fused_3,"ax",@progbits
	.sectionflags	@"SHF_BARRIERS=1"
	.align	128
        .global         triton_poi_fused_3
        .type           triton_poi_fused_3,@function
        .size           triton_poi_fused_3,(.L_x_1 - triton_poi_fused_3)
        .other          triton_poi_fused_3,@"STO_CUDA_ENTRY STV_DEFAULT"
triton_poi_fused_3:
.text.triton_poi_fused_3:
[----:B------:R-:W0:Y:S02]  /*0000*/  LDC R1, c[0x0][0x28] ;  /* 0x00000a00ff017b82 */ /* 0x000e240000000800 */
[----:B------:R-:W1:Y:S01]  /*0010*/  S2R R2, SR_TID.X ;  /* 0x0000000000027919 */ /* 0x000e620000002100 */
[----:B------:R-:W2:Y:S01]  /*0020*/  LDC.64 R8, c[0x0][0x210] ;  /* 0x00008400ff087b82 */ /* 0x000ea20000000a00 */
[----:B------:R-:W-:Y:S01]  /*0030*/  CS2R R6, SRZ ;  /* 0x0000000000067805 */ /* 0x000fe2000001ff00 */
[----:B------:R-:W-:Y:S01]  /*0040*/  ULDC.64 UR6, c[0x0][0x208] ;  /* 0x0000820000067ab9 */ /* 0x000fe20000000a00 */
[----:B------:R-:W3:Y:S01]  /*0050*/  S2R R0, SR_CTAID.X ;  /* 0x0000000000007919 */ /* 0x000ee20000002500 */
[----:B------:R-:W4:Y:S01]  /*0060*/  S2R R16, SR_CTAID.Y ;  /* 0x0000000000107919 */ /* 0x000f220000002600 */
[----:B------:R-:W-:Y:S02]  /*0070*/  CS2R R10, SRZ ;  /* 0x00000000000a7805 */ /* 0x000fe4000001ff00 */
[----:B-1----:R-:W-:Y:S01]  /*0080*/  SHF.R.U32.HI R19, RZ, 0x2, R2 ;  /* 0x00000002ff137819 */ /* 0x002fe20000011602 */
[----:B------:R-:W-:Y:S02]  /*0090*/  IMAD.SHL.U32 R3, R2, 0x4, RZ ;  /* 0x0000000402037824 */ /* 0x000fe400078e00ff */
[----:B---3--:R-:W-:Y:S01]  /*00a0*/  IMAD.SHL.U32 R0, R0, 0x10, RZ ;  /* 0x0000001000007824 */ /* 0x008fe200078e00ff */
[----:B------:R-:W-:Y:S01]  /*00b0*/  SGXT.U32 R19, R19, 0x5 ;  /* 0x000000051313781a */ /* 0x000fe20000000000 */
[----:B----4-:R-:W-:-:S03]  /*00c0*/  IMAD.SHL.U32 R18, R16, 0x40, RZ ;  /* 0x0000004010127824 */ /* 0x010fc600078e00ff */
[----:B------:R-:W-:Y:S02]  /*00d0*/  LOP3.LUT R5, R0, 0xc, R3, 0xf8, !PT ;  /* 0x0000000c00057812 */ /* 0x000fe400078ef803 */
[----:B------:R-:W-:Y:S02]  /*00e0*/  LOP3.LUT R4, R18, R19, RZ, 0xfc, !PT ;  /* 0x0000001312047212 */ /* 0x000fe400078efcff */
[----:B------:R-:W-:-:S03]  /*00f0*/  ISETP.GE.AND P0, PT, R5, 0x10, PT ;  /* 0x000000100500780c */ /* 0x000fc60003f06270 */
[----:B------:R-:W-:Y:S01]  /*0100*/  IMAD R13, R4, 0x10, R5 ;  /* 0x00000010040d7824 */ /* 0x000fe200078e0205 */
[----:B------:R-:W-:-:S03]  /*0110*/  CS2R R4, SRZ ;  /* 0x0000000000047805 */ /* 0x000fc6000001ff00 */
[C---:B------:R-:W-:Y:S02]  /*0120*/  VIADD R15, R13.reuse, 0x200 ;  /* 0x000002000d0f7836 */ /* 0x040fe40000000000 */
[----:B--2---:R-:W-:-:S04]  /*0130*/  IMAD.WIDE R12, R13, 0x4, R8 ;  /* 0x000000040d0c7825 */ /* 0x004fc800078e0208 */
[----:B------:R-:W-:Y:S01]  /*0140*/  IMAD.WIDE R14, R15, 0x4, R8 ;  /* 0x000000040f0e7825 */ /* 0x000fe200078e0208 */
[----:B------:R-:W-:Y:S01]  /*0150*/  CS2R R8, SRZ ;  /* 0x0000000000087805 */ /* 0x000fe2000001ff00 */
[----:B------:R1:W2:Y:S05]  /*0160*/  @!P0 LDG.E.EL.128 R4, desc[UR6][R12.64] ;  /* 0x000000060c048981 */ /* 0x0002aa000c2e1d00 */
[----:B------:R3:W4:Y:S01]  /*0170*/  @!P0 LDG.E.EL.128 R8, desc[UR6][R14.64] ;  /* 0x000000060e088981 */ /* 0x000722000c2e1d00 */
[----:B------:R-:W5:Y:S01]  /*0180*/  S2UR UR5, SR_CgaCtaId ;  /* 0x00000000000579c3 */ /* 0x000f620000008800 */
[----:B------:R-:W-:Y:S01]  /*0190*/  IMAD.SHL.U32 R17, R2, 0x100, RZ ;  /* 0x0000010002117824 */ /* 0x000fe200078e00ff */
[----:B------:R-:W-:Y:S01]  /*01a0*/  UMOV UR4, 0x400 ;  /* 0x0000040000047882 */ /* 0x000fe20000000000 */
[----:B------:R-:W-:-:S03]  /*01b0*/  SHF.R.S32.HI R16, RZ, 0x19, R16 ;  /* 0x00000019ff107819 */ /* 0x000fc60000011410 */
[----:B------:R-:W-:Y:S02]  /*01c0*/  LOP3.LUT R20, R17, 0x300, RZ, 0xc0, !PT ;  /* 0x0000030011147812 */ /* 0x000fe400078ec0ff */
[----:B------:R-:W-:Y:S02]  /*01d0*/  SHF.R.U32.HI R17, RZ, 0x2, R2 ;  /* 0x00000002ff117819 */ /* 0x000fe40000011602 */
[C---:B------:R-:W-:Y:S02]  /*01e0*/  LOP3.LUT R19, R20.reuse, R19, RZ, 0xfc, !PT ;  /* 0x0000001314137212 */ /* 0x040fe400078efcff */
[C---:B-1----:R-:W-:Y:S02]  /*01f0*/  LOP3.LUT R12, R20.reuse, 0x40, RZ, 0xfc, !PT ;  /* 0x00000040140c7812 */ /* 0x042fe400078efcff */
[C---:B------:R-:W-:Y:S02]  /*0200*/  LOP3.LUT R22, R20.reuse, 0x80, RZ, 0xfc, !PT ;  /* 0x0000008014167812 */ /* 0x040fe400078efcff */
[----:B------:R-:W-:-:S02]  /*0210*/  LOP3.LUT R24, R20, 0xc0, RZ, 0xfc, !PT ;  /* 0x000000c014187812 */ /* 0x000fc400078efcff */
[-C--:B------:R-:W-:Y:S02]  /*0220*/  LEA.HI R20, R20, R19.reuse, RZ, 0x1c ;  /* 0x0000001314147211 */ /* 0x080fe400078fe0ff */
[-C--:B------:R-:W-:Y:S02]  /*0230*/  LEA.HI R12, R12, R19.reuse, RZ, 0x1c ;  /* 0x000000130c0c7211 */ /* 0x080fe400078fe0ff */
[-C--:B------:R-:W-:Y:S01]  /*0240*/  LEA.HI R22, R22, R19.reuse, RZ, 0x1c ;  /* 0x0000001316167211 */ /* 0x080fe200078fe0ff */
[----:B-----5:R-:W-:Y:S01]  /*0250*/  UPRMT UR4, UR5, 0x654, UR4 ;  /* 0x0000065405047896 */ /* 0x020fe20008000004 */
[----:B------:R-:W-:Y:S02]  /*0260*/  LEA.HI R24, R24, R19, RZ, 0x1c ;  /* 0x0000001318187211 */ /* 0x000fe400078fe0ff */
[----:B---3--:R-:W-:Y:S02]  /*0270*/  LOP3.LUT R14, R17, 0x1c, RZ, 0xc0, !PT ;  /* 0x0000001c110e7812 */ /* 0x008fe400078ec0ff */
[----:B------:R-:W-:-:S02]  /*0280*/  LOP3.LUT R17, R3, 0x1fc, RZ, 0xc0, !PT ;  /* 0x000001fc03117812 */ /* 0x000fc400078ec0ff */
[----:B------:R-:W-:Y:S02]  /*0290*/  LEA R19, R20, UR4, 0x2 ;  /* 0x0000000414137c11 */ /* 0x000fe4000f8e10ff */
[----:B------:R-:W-:Y:S01]  /*02a0*/  LEA R20, R12, UR4, 0x2 ;  /* 0x000000040c147c11 */ /* 0x000fe2000f8e10ff */
[----:B------:R-:W-:Y:S01]  /*02b0*/  IMAD.IADD R14, R17, 0x1, R14 ;  /* 0x00000001110e7824 */ /* 0x000fe200078e020e */
[----:B------:R-:W-:Y:S02]  /*02c0*/  LEA R21, R22, UR4, 0x2 ;  /* 0x0000000416157c11 */ /* 0x000fe4000f8e10ff */
[----:B------:R-:W-:Y:S02]  /*02d0*/  LEA R24, R24, UR4, 0x2 ;  /* 0x0000000418187c11 */ /* 0x000fe4000f8e10ff */
[----:B------:R-:W-:Y:S02]  /*02e0*/  LEA R14, R14, UR4, 0x2 ;  /* 0x000000040e0e7c11 */ /* 0x000fe4000f8e10ff */
[----:B------:R-:W-:Y:S01]  /*02f0*/  LOP3.LUT R3, R18, 0x3c, R3, 0xf8, !PT ;  /* 0x0000003c12037812 */ /* 0x000fe200078ef803 */
[----:B--2---:R-:W-:Y:S04]  /*0300*/  STS [R19], R4 ;  /* 0x0000000413007388 */ /* 0x004fe80000000800 */
[----:B------:R1:W-:Y:S04]  /*0310*/  STS [R20+0x100], R5 ;  /* 0x0001000514007388 */ /* 0x0003e80000000800 */
[----:B------:R2:W-:Y:S04]  /*0320*/  STS [R21+0x200], R6 ;  /* 0x0002000615007388 */ /* 0x0005e80000000800 */
[----:B------:R3:W-:Y:S01]  /*0330*/  STS [R24+0x300], R7 ;  /* 0x0003000718007388 */ /* 0x0007e20000000800 */
[----:B-1----:R-:W1:Y:S03]  /*0340*/  LDC.64 R4, c[0x0][0x218] ;  /* 0x00008600ff047b82 */ /* 0x002e660000000a00 */
[----:B----4-:R4:W-:Y:S01]  /*0350*/  STS [R19+0x80], R8 ;  /* 0x0000800813007388 */ /* 0x0109e20000000800 */
[----:B--2---:R-:W-:-:S03]  /*0360*/  SGXT R6, R16, 0x1 ;  /* 0x000000011006781a */ /* 0x004fc60000000200 */
[----:B------:R-:W-:Y:S01]  /*0370*/  STS [R20+0x180], R9 ;  /* 0x0001800914007388 */ /* 0x000fe20000000800 */
[----:B------:R-:W-:-:S03]  /*0380*/  LEA.HI R6, R6, R3, RZ, 0x5 ;  /* 0x0000000306067211 */ /* 0x000fc600078f28ff */
[----:B------:R-:W-:Y:S01]  /*0390*/  STS [R21+0x280], R10 ;  /* 0x0002800a15007388 */ /* 0x000fe20000000800 */
[----:B---3--:R-:W-:Y:S01]  /*03a0*/  SHF.R.U32.HI R7, RZ, 0x4, R2 ;  /* 0x00000004ff077819 */ /* 0x008fe20000011602 */
[----:B------:R-:W-:Y:S02]  /*03b0*/  IMAD.SHL.U32 R2, R6, 0x10, RZ ;  /* 0x0000001006027824 */ /* 0x000fe400078e00ff */
[----:B------:R-:W-:Y:S01]  /*03c0*/  STS [R24+0x380], R11 ;  /* 0x0003800b18007388 */ /* 0x000fe20000000800 */
[----:B------:R-:W-:Y:S02]  /*03d0*/  SGXT.U32 R7, R7, 0x3 ;  /* 0x000000030707781a */ /* 0x000fe40000000000 */
[----:B----4-:R-:W-:Y:S01]  /*03e0*/  LOP3.LUT R8, R17, 0x200, RZ, 0xfc, !PT ;  /* 0x0000020011087812 */ /* 0x010fe200078efcff */
[----:B------:R-:W-:Y:S01]  /*03f0*/  BAR.SYNC.DEFER_BLOCKING 0x0 ;  /* 0x0000000000007b1d */ /* 0x000fe20000010000 */
[----:B------:R-:W-:Y:S02]  /*0400*/  LOP3.LUT R7, R0, R7, RZ, 0xfc, !PT ;  /* 0x0000000700077212 */ /* 0x000fe400078efcff */
[----:B------:R-:W-:-:S02]  /*0410*/  LOP3.LUT R6, R6, 0xffffffe0, RZ, 0xc0, !PT ;  /* 0xffffffe006067812 */ /* 0x000fc400078ec0ff */
[----:B------:R-:W-:Y:S02]  /*0420*/  LOP3.LUT R2, R2, 0xfffffe00, RZ, 0xc0, !PT ;  /* 0xfffffe0002027812 */ /* 0x000fe400078ec0ff */
[C---:B------:R-:W-:Y:S02]  /*0430*/  LOP3.LUT R0, R7.reuse, 0x8, RZ, 0xfc, !PT ;  /* 0x0000000807007812 */ /* 0x040fe400078efcff */
[----:B------:R-:W-:Y:S02]  /*0440*/  SHF.R.U32.HI R8, RZ, 0x4, R8 ;  /* 0x00000004ff087819 */ /* 0x000fe40000011608 */
[----:B------:R-:W-:Y:S02]  /*0450*/  IADD3 R6, R2, R3, -R6 ;  /* 0x0000000302067210 */ /* 0x000fe40007ffe806 */
[C---:B------:R-:W-:Y:S02]  /*0460*/  ISETP.GE.AND P1, PT, R7.reuse, 0x10, PT ;  /* 0x000000100700780c */ /* 0x040fe40003f26270 */
[----:B------:R-:W-:Y:S01]  /*0470*/  ISETP.GE.AND P0, PT, R0, 0x10, PT ;  /* 0x000000100000780c */ /* 0x000fe20003f06270 */
[----:B------:R-:W-:Y:S01]  /*0480*/  IMAD R3, R7, 0x20, R6 ;  /* 0x0000002007037824 */ /* 0x000fe200078e0206 */
[----:B------:R-:W-:-:S03]  /*0490*/  LOP3.LUT R8, R8, 0x3c, RZ, 0xc0, !PT ;  /* 0x0000003c08087812 */ /* 0x000fc600078ec0ff */
[----:B-1----:R-:W-:Y:S01]  /*04a0*/  IMAD.WIDE R2, R3, 0x4, R4 ;  /* 0x0000000403027825 */ /* 0x002fe200078e0204 */
[----:B------:R-:W1:Y:S03]  /*04b0*/  LDS.128 R12, [R14] ;  /* 0x000000000e0c7984 */ /* 0x000e660000000c00 */
[----:B------:R-:W-:-:S05]  /*04c0*/  IMAD.IADD R8, R17, 0x1, R8 ;  /* 0x0000000111087824 */ /* 0x000fca00078e0208 */
[----:B------:R-:W-:Y:S01]  /*04d0*/  LEA R8, R8, UR4, 0x2 ;  /* 0x0000000408087c11 */ /* 0x000fe2000f8e10ff */
[----:B-1----:R1:W-:Y:S01]  /*04e0*/  @!P1 STG.E.128 desc[UR6][R2.64], R12 ;  /* 0x0000000c02009986 */ /* 0x0023e2000c101d06 */
[----:B------:R-:W-:Y:S05]  /*04f0*/  @P0 EXIT ;  /* 0x000000000000094d */ /* 0x000fea0003800000 */
[----:B------:R-:W0:Y:S01]  /*0500*/  LDS.128 R8, [R8+0x800] ;  /* 0x0008000008087984 */ /* 0x000e220000000c00 */
[----:B-1----:R-:W-:-:S04]  /*0510*/  IMAD R3, R0, 0x20, R6 ;  /* 0x0000002000037824 */ /* 0x002fc800078e0206 */
[----:B------:R-:W-:-:S05]  /*0520*/  IMAD.WIDE R4, R3, 0x4, R4 ;  /* 0x0000000403047825 */ /* 0x000fca00078e0204 */
[----:B0-----:R-:W-:Y:S01]  /*0530*/  STG.E.128 desc[UR6][R4.64], R8 ;  /* 0x0000000804007986 */ /* 0x001fe2000c101d06 */
[----:B------:R-:W-:Y:S05]  /*0540*/  EXIT ;  /* 0x000000000000794d */ /* 0x000fea0003800000 */
.L_x_0:
[----:B------:R-:W-:-:S00]  /*0550*/  BRA `(.L_x_0) ;  /* 0xfffffffc00fc7947 */ /* 0x000fc0000383ffff */
[----:B------:R-:W-:-:S00]  /*0560*/  NOP ;  /* 0x0000000000007918 */ /* 0x000fc00000000000 */
        /* <DEDUP_REMOVED lines=9> */
.L_x_1:


//--------------------- .nv.shared.triton_poi_fused_3 --------------------------
	.section	.nv.shared.triton_poi_fused_3,"aw",@nobits
	.sectionflags	@""
	.align	16
	.zero		1024


//--------------------- .nv.constant0.triton_poi_fused_3 --------------------------
	.section	.nv.constant0.triton_poi_fused_3,"a",@progbits
	.sectionflags	@""
	.align	4
.nv.constant0.triton_poi_fused_3:
	.zero		552
